	.headerflags	@"EF_CUDA_TEXMODE_UNIFIED EF_CUDA_64BIT_ADDRESS EF_CUDA_SM86 EF_CUDA_VIRTUAL_SM(EF_CUDA_SM86)"
	.elftype	@"ET_EXEC"


//--------------------- .nv.info                  --------------------------
	.section	.nv.info,"",@"SHT_CUDA_INFO"
	.align	4


	//----- nvinfo : EIATTR_REGCOUNT
	.align		4
        /*0000*/ 	.byte	0x04, 0x2f
        /*0002*/ 	.short	(.L_3 - .L_2)
	.align		4
.L_2:
        /*0004*/ 	.word	index@(l2norm_fwd_kernel)
        /*0008*/ 	.word	0x00000024


	//----- nvinfo : EIATTR_MAX_STACK_SIZE
	.align		4
.L_3:
        /*000c*/ 	.byte	0x04, 0x23
        /*000e*/ 	.short	(.L_5 - .L_4)
	.align		4
.L_4:
        /*0010*/ 	.word	index@(l2norm_fwd_kernel)
        /*0014*/ 	.word	0x00000000


	//----- nvinfo : EIATTR_MIN_STACK_SIZE
	.align		4
.L_5:
        /*0018*/ 	.byte	0x04, 0x12
        /*001a*/ 	.short	(.L_7 - .L_6)
	.align		4
.L_6:
        /*001c*/ 	.word	index@(l2norm_fwd_kernel)
        /*0020*/ 	.word	0x00000000


	//----- nvinfo : EIATTR_FRAME_SIZE
	.align		4
.L_7:
        /*0024*/ 	.byte	0x04, 0x11
        /*0026*/ 	.short	(.L_9 - .L_8)
	.align		4
.L_8:
        /*0028*/ 	.word	index@(l2norm_fwd_kernel)
        /*002c*/ 	.word	0x00000000
.L_9:


//--------------------- .nv.info.l2norm_fwd_kernel --------------------------
	.section	.nv.info.l2norm_fwd_kernel,"",@"SHT_CUDA_INFO"
	.align	4


	//----- nvinfo : EIATTR_CUDA_API_VERSION
	.align		4
        /*0000*/ 	.byte	0x04, 0x37
        /*0002*/ 	.short	(.L_11 - .L_10)
.L_10:
        /*0004*/ 	.word	0x0000007b


	//----- nvinfo : EIATTR_SW2861232_WAR
	.align		4
.L_11:
        /*0008*/ 	.byte	0x01, 0x35
	.zero		2


	//----- nvinfo : EIATTR_PARAM_CBANK
	.align		4
        /*000c*/ 	.byte	0x04, 0x0a
        /*000e*/ 	.short	(.L_13 - .L_12)
	.align		4
.L_12:
        /*0010*/ 	.word	index@(.nv.constant0.l2norm_fwd_kernel)
        /*0014*/ 	.short	0x0160
        /*0016*/ 	.short	0x001c


	//----- nvinfo : EIATTR_CBANK_PARAM_SIZE
	.align		4
.L_13:
        /*0018*/ 	.byte	0x03, 0x19
        /*001a*/ 	.short	0x001c


	//----- nvinfo : EIATTR_KPARAM_INFO
	.align		4
        /*001c*/ 	.byte	0x04, 0x17
        /*001e*/ 	.short	(.L_15 - .L_14)
.L_14:
        /*0020*/ 	.word	0x00000000
        /*0024*/ 	.short	0x0003
        /*0026*/ 	.short	0x0018
        /*0028*/ 	.byte	0x00, 0xf0, 0x11, 0x00


	//----- nvinfo : EIATTR_KPARAM_INFO
	.align		4
.L_15:
        /*002c*/ 	.byte	0x04, 0x17
        /*002e*/ 	.short	(.L_17 - .L_16)
.L_16:
        /*0030*/ 	.word	0x00000000
        /*0034*/ 	.short	0x0002
        /*0036*/ 	.short	0x0010
        /*0038*/ 	.byte	0x00, 0xf0, 0x21, 0x00


	//----- nvinfo : EIATTR_KPARAM_INFO
	.align		4
.L_17:
        /*003c*/ 	.byte	0x04, 0x17
        /*003e*/ 	.short	(.L_19 - .L_18)
.L_18:
        /*0040*/ 	.word	0x00000000
        /*0044*/ 	.short	0x0001
        /*0046*/ 	.short	0x0008
        /*0048*/ 	.byte	0x00, 0xf0, 0x21, 0x00


	//----- nvinfo : EIATTR_KPARAM_INFO
	.align		4
.L_19:
        /*004c*/ 	.byte	0x04, 0x17
        /*004e*/ 	.short	(.L_21 - .L_20)
.L_20:
        /*0050*/ 	.word	0x00000000
        /*0054*/ 	.short	0x0000
        /*0056*/ 	.short	0x0000
        /*0058*/ 	.byte	0x00, 0xf0, 0x21, 0x00


	//----- nvinfo : EIATTR_MAXREG_COUNT
	.align		4
.L_21:
        /*005c*/ 	.byte	0x03, 0x1b
        /*005e*/ 	.short	0x00ff


	//----- nvinfo : EIATTR_COOP_GROUP_MASK_REGIDS
	.align		4
        /*0060*/ 	.byte	0x04, 0x29
        /*0062*/ 	.short	(.L_23 - .L_22)


	//   ....[0]....
.L_22:
        /*0064*/ 	.word	0xffffffff


	//   ....[1]....
        /*0068*/ 	.word	0xffffffff


	//   ....[2]....
        /*006c*/ 	.word	0xffffffff


	//   ....[3]....
        /*0070*/ 	.word	0xffffffff


	//   ....[4]....
        /*0074*/ 	.word	0xffffffff


	//   ....[5]....
        /*0078*/ 	.word	0xffffffff


	//   ....[6]....
        /*007c*/ 	.word	0xffffffff


	//   ....[7]....
        /*0080*/ 	.word	0xffffffff


	//----- nvinfo : EIATTR_COOP_GROUP_INSTR_OFFSETS
	.align		4
.L_23:
        /*0084*/ 	.byte	0x04, 0x28
        /*0086*/ 	.short	(.L_25 - .L_24)


	//   ....[0]....
.L_24:
        /*0088*/ 	.word	0x00000440


	//   ....[1]....
        /*008c*/ 	.word	0x00000450


	//   ....[2]....
        /*0090*/ 	.word	0x00000490


	//   ....[3]....
        /*0094*/ 	.word	0x000004a0


	//   ....[4]....
        /*0098*/ 	.word	0x000004d0


	//   ....[5]....
        /*009c*/ 	.word	0x000004e0


	//   ....[6]....
        /*00a0*/ 	.word	0x00000510


	//   ....[7]....
        /*00a4*/ 	.word	0x00000520


	//----- nvinfo : EIATTR_EXIT_INSTR_OFFSETS
	.align		4
.L_25:
        /*00a8*/ 	.byte	0x04, 0x1c
        /*00aa*/ 	.short	(.L_27 - .L_26)


	//   ....[0]....
.L_26:
        /*00ac*/ 	.word	0x000008d0


	//   ....[1]....
        /*00b0*/ 	.word	0x00000930


	//----- nvinfo : EIATTR_MAX_THREADS
	.align		4
.L_27:
        /*00b4*/ 	.byte	0x04, 0x05
        /*00b6*/ 	.short	(.L_29 - .L_28)
.L_28:
        /*00b8*/ 	.word	0x00000080
        /*00bc*/ 	.word	0x00000001
        /*00c0*/ 	.word	0x00000001
.L_29:


//--------------------- .nv.rel.action            --------------------------
	.section	.nv.rel.action,"",@"SHT_CUDA_RELOCINFO"
	.align	8
	.sectionentsize	8
        /*0000*/ 	.byte	0x73, 0x00, 0x00, 0x00, 0x00, 0x00, 0x00, 0x00, 0x00, 0x00, 0x00, 0x11, 0x25, 0x00, 0x05, 0x36


//--------------------- .nv.constant0.l2norm_fwd_kernel --------------------------
	.section	.nv.constant0.l2norm_fwd_kernel,"a",@progbits
	.align	4
.nv.constant0.l2norm_fwd_kernel:
	.zero		380


//--------------------- .text.l2norm_fwd_kernel   --------------------------
	.section	.text.l2norm_fwd_kernel,"ax",@progbits
	.sectionflags	@"SHF_BARRIERS=1"
	.sectioninfo	@"SHI_REGISTERS=36"
	.align	128
        .global         l2norm_fwd_kernel
        .type           l2norm_fwd_kernel,@function
        .size           l2norm_fwd_kernel,(.L_x_1 - l2norm_fwd_kernel)
        .other          l2norm_fwd_kernel,@"STO_CUDA_ENTRY STV_DEFAULT"
l2norm_fwd_kernel:
.text.l2norm_fwd_kernel:
[----:B------:R-:W-:-:S02]  /*0000*/  MOV R1, c[0x0][0x28] ;  /* 0x00000a0000017a02 */ /* 0x000fc40000000f00 */
[----:B------:R-:W0:Y:S01]  /*0010*/  S2R R0, SR_TID.X ;  /* 0x0000000000007919 */ /* 0x000e220000002100 */
[----:B------:R-:W-:Y:S01]  /*0020*/  CS2R R10, SRZ ;  /* 0x00000000000a7805 */ /* 0x000fe2000001ff00 */
[----:B------:R-:W-:Y:S02]  /*0030*/  ULDC.64 UR4, c[0x0][0x118] ;  /* 0x0000460000047ab9 */ /* 0x000fe40000000a00 */
[----:B------:R-:W1:Y:S01]  /*0040*/  S2R R13, SR_CTAID.X ;  /* 0x00000000000d7919 */ /* 0x000e620000002500 */
[----:B0-----:R-:W-:Y:S02]  /*0050*/  SHF.R.U32.HI R18, RZ, 0x4, R0 ;  /* 0x00000004ff127819 */ /* 0x001fe40000011600 */
[----:B------:R-:W-:Y:S02]  /*0060*/  SHF.L.U32 R2, R0, 0x3, RZ ;  /* 0x0000000300027819 */ /* 0x000fe400000006ff */
[----:B-1----:R-:W-:Y:S02]  /*0070*/  SHF.L.U32 R13, R13, 0x4, RZ ;  /* 0x000000040d0d7819 */ /* 0x002fe400000006ff */
[----:B------:R-:W-:-:S02]  /*0080*/  SGXT.U32 R18, R18, 0x3 ;  /* 0x000000031212781a */ /* 0x000fc40000000000 */
[----:B------:R-:W-:Y:S02]  /*0090*/  LOP3.LUT R4, R2, 0x78, RZ, 0xc0, !PT ;  /* 0x0000007802047812 */ /* 0x000fe400078ec0ff */
[C---:B------:R-:W-:Y:S02]  /*00a0*/  LOP3.LUT R9, R13.reuse, R18, RZ, 0xfc, !PT ;  /* 0x000000120d097212 */ /* 0x040fe400078efcff */
[----:B------:R-:W-:Y:S01]  /*00b0*/  LOP3.LUT R7, R13, 0x8, R18, 0xfe, !PT ;  /* 0x000000080d077812 */ /* 0x000fe200078efe12 */
[----:B------:R-:W-:Y:S01]  /*00c0*/  IMAD.WIDE.U32 R4, R4, 0x2, RZ ;  /* 0x0000000204047825 */ /* 0x000fe200078e00ff */
[----:B------:R-:W-:Y:S02]  /*00d0*/  SHF.R.S32.HI R2, RZ, 0x1f, R13 ;  /* 0x0000001fff027819 */ /* 0x000fe4000001140d */
[C---:B------:R-:W-:Y:S02]  /*00e0*/  ISETP.GE.U32.AND P1, PT, R9.reuse, 0x1230, PT ;  /* 0x000012300900780c */ /* 0x040fe40003f26070 */
[----:B------:R-:W-:-:S02]  /*00f0*/  SHF.L.U32 R15, R9, 0x8, RZ ;  /* 0x00000008090f7819 */ /* 0x000fc400000006ff */
[C---:B------:R-:W-:Y:S02]  /*0100*/  ISETP.GE.U32.AND P0, PT, R7.reuse, 0x1230, PT ;  /* 0x000012300700780c */ /* 0x040fe40003f06070 */
[----:B------:R-:W-:Y:S02]  /*0110*/  SHF.L.U32 R3, R7, 0x8, RZ ;  /* 0x0000000807037819 */ /* 0x000fe400000006ff */
[--C-:B------:R-:W-:Y:S02]  /*0120*/  SHF.L.U64.HI R9, R9, 0x8, R2.reuse ;  /* 0x0000000809097819 */ /* 0x100fe40000010202 */
[----:B------:R-:W-:Y:S02]  /*0130*/  LOP3.LUT R15, R15, R4, RZ, 0xfc, !PT ;  /* 0x000000040f0f7212 */ /* 0x000fe400078efcff */
[----:B------:R-:W-:Y:S02]  /*0140*/  ISETP.GE.U32.AND.EX P1, PT, R2, RZ, PT, P1 ;  /* 0x000000ff0200720c */ /* 0x000fe40003f26110 */
[----:B------:R-:W-:-:S02]  /*0150*/  SHF.L.U64.HI R7, R7, 0x8, R2 ;  /* 0x0000000807077819 */ /* 0x000fc40000010202 */
[----:B------:R-:W-:Y:S02]  /*0160*/  LOP3.LUT R3, R3, R4, RZ, 0xfc, !PT ;  /* 0x0000000403037212 */ /* 0x000fe400078efcff */
[----:B------:R-:W-:Y:S02]  /*0170*/  ISETP.GE.U32.AND.EX P0, PT, R2, RZ, PT, P0 ;  /* 0x000000ff0200720c */ /* 0x000fe40003f06100 */
[-C--:B------:R-:W-:Y:S02]  /*0180*/  LOP3.LUT R12, R9, R5.reuse, RZ, 0xfc, !PT ;  /* 0x00000005090c7212 */ /* 0x080fe400078efcff */
[----:B------:R-:W-:Y:S01]  /*0190*/  IADD3 R22, P2, R15, c[0x0][0x160], RZ ;  /* 0x000058000f167a10 */ /* 0x000fe20007f5e0ff */
[----:B------:R-:W-:Y:S01]  /*01a0*/  CS2R R8, SRZ ;  /* 0x0000000000087805 */ /* 0x000fe2000001ff00 */
[----:B------:R-:W-:Y:S02]  /*01b0*/  LOP3.LUT R14, R7, R5, RZ, 0xfc, !PT ;  /* 0x00000005070e7212 */ /* 0x000fe400078efcff */
[----:B------:R-:W-:Y:S01]  /*01c0*/  IADD3 R24, P3, R3, c[0x0][0x160], RZ ;  /* 0x0000580003187a10 */ /* 0x000fe20007f7e0ff */
[----:B------:R-:W-:Y:S01]  /*01d0*/  CS2R R4, SRZ ;  /* 0x0000000000047805 */ /* 0x000fe2000001ff00 */
[----:B------:R-:W-:Y:S01]  /*01e0*/  CS2R R6, SRZ ;  /* 0x0000000000067805 */ /* 0x000fe2000001ff00 */
[----:B------:R-:W-:-:S02]  /*01f0*/  IADD3.X R23, R12, c[0x0][0x164], RZ, P2, !PT ;  /* 0x000059000c177a10 */ /* 0x000fc400017fe4ff */
[----:B------:R-:W-:-:S03]  /*0200*/  IADD3.X R25, R14, c[0x0][0x164], RZ, P3, !PT ;  /* 0x000059000e197a10 */ /* 0x000fc60001ffe4ff */
[----:B------:R-:W2:Y:S04]  /*0210*/  @!P1 LDG.E.128 R4, [R22.64] ;  /* 0x0000000416049981 */ /* 0x000ea8000c1e1d00 */
[----:B------:R-:W3:Y:S01]  /*0220*/  @!P0 LDG.E.128 R8, [R24.64] ;  /* 0x0000000418088981 */ /* 0x000ee2000c1e1d00 */
[----:B------:R-:W-:Y:S01]  /*0230*/  LOP3.LUT R13, R13, 0xf, R0, 0xf8, !PT ;  /* 0x0000000f0d0d7812 */ /* 0x000fe200078ef800 */
[--C-:B--2---:R-:W-:Y:S02]  /*0240*/  HADD2.F32 R17, -RZ, R4.reuse.H1_H1 ;  /* 0x30000004ff117230 */ /* 0x104fe40000004100 */
[----:B------:R-:W-:Y:S02]  /*0250*/  HADD2.F32 R20, -RZ, R4.H0_H0 ;  /* 0x20000004ff147230 */ /* 0x000fe40000004100 */
[--C-:B---3--:R-:W-:Y:S01]  /*0260*/  HADD2.F32 R16, -RZ, R8.reuse.H1_H1 ;  /* 0x30000008ff107230 */ /* 0x108fe20000004100 */
[----:B------:R-:W-:Y:S01]  /*0270*/  FMUL R21, R17, R17 ;  /* 0x0000001111157220 */ /* 0x000fe20000400000 */
[----:B------:R-:W-:-:S02]  /*0280*/  HADD2.F32 R8, -RZ, R8.H0_H0 ;  /* 0x20000008ff087230 */ /* 0x000fc40000004100 */
[----:B------:R-:W-:Y:S01]  /*0290*/  HADD2.F32 R19, -RZ, R5.H0_H0 ;  /* 0x20000005ff137230 */ /* 0x000fe20000004100 */
[----:B------:R-:W-:Y:S01]  /*02a0*/  FMUL R27, R16, R16 ;  /* 0x00000010101b7220 */ /* 0x000fe20000400000 */
[----:B------:R-:W-:Y:S01]  /*02b0*/  FFMA R26, R20, R20, R21 ;  /* 0x00000014141a7223 */ /* 0x000fe20000000015 */
[----:B------:R-:W-:Y:S02]  /*02c0*/  HADD2.F32 R4, -RZ, R9.H0_H0 ;  /* 0x20000009ff047230 */ /* 0x000fe40000004100 */
[----:B------:R-:W-:Y:S01]  /*02d0*/  FFMA R27, R8, R8, R27 ;  /* 0x00000008081b7223 */ /* 0x000fe2000000001b */
[----:B------:R-:W-:Y:S01]  /*02e0*/  HADD2.F32 R5, -RZ, R5.H1_H1 ;  /* 0x30000005ff057230 */ /* 0x000fe20000004100 */
[----:B------:R-:W-:Y:S01]  /*02f0*/  FFMA R26, R19, R19, R26 ;  /* 0x00000013131a7223 */ /* 0x000fe2000000001a */
[----:B------:R-:W-:Y:S01]  /*0300*/  HADD2.F32 R9, -RZ, R9.H1_H1 ;  /* 0x30000009ff097230 */ /* 0x000fe20000004100 */
[----:B------:R-:W-:Y:S01]  /*0310*/  FFMA R24, R4, R4, R27 ;  /* 0x0000000404187223 */ /* 0x000fe2000000001b */
[--C-:B------:R-:W-:Y:S01]  /*0320*/  HADD2.F32 R21, -RZ, R6.reuse.H0_H0 ;  /* 0x20000006ff157230 */ /* 0x100fe20000004100 */
[----:B------:R-:W-:Y:S01]  /*0330*/  FFMA R26, R5, R5, R26 ;  /* 0x00000005051a7223 */ /* 0x000fe2000000001a */
[----:B------:R-:W-:Y:S01]  /*0340*/  HADD2.F32 R22, -RZ, R6.H1_H1 ;  /* 0x30000006ff167230 */ /* 0x000fe20000004100 */
[----:B------:R-:W-:Y:S01]  /*0350*/  FFMA R27, R9, R9, R24 ;  /* 0x00000009091b7223 */ /* 0x000fe20000000018 */
[--C-:B------:R-:W-:Y:S01]  /*0360*/  HADD2.F32 R6, -RZ, R10.reuse.H0_H0 ;  /* 0x2000000aff067230 */ /* 0x100fe20000004100 */
[----:B------:R-:W-:Y:S01]  /*0370*/  FFMA R25, R21, R21, R26 ;  /* 0x0000001515197223 */ /* 0x000fe2000000001a */
[----:B------:R-:W-:-:S02]  /*0380*/  HADD2.F32 R10, -RZ, R10.H1_H1 ;  /* 0x3000000aff0a7230 */ /* 0x000fc40000004100 */
[--C-:B------:R-:W-:Y:S01]  /*0390*/  HADD2.F32 R23, -RZ, R7.reuse.H0_H0 ;  /* 0x20000007ff177230 */ /* 0x100fe20000004100 */
[----:B------:R-:W-:Y:S01]  /*03a0*/  FFMA R27, R6, R6, R27 ;  /* 0x00000006061b7223 */ /* 0x000fe2000000001b */
[----:B------:R-:W-:Y:S01]  /*03b0*/  HADD2.F32 R24, -RZ, R7.H1_H1 ;  /* 0x30000007ff187230 */ /* 0x000fe20000004100 */
[----:B------:R-:W-:Y:S01]  /*03c0*/  FFMA R26, R22, R22, R25 ;  /* 0x00000016161a7223 */ /* 0x000fe20000000019 */
[--C-:B------:R-:W-:Y:S01]  /*03d0*/  HADD2.F32 R7, -RZ, R11.reuse.H0_H0 ;  /* 0x2000000bff077230 */ /* 0x100fe20000004100 */
[----:B------:R-:W-:Y:S01]  /*03e0*/  FFMA R28, R10, R10, R27 ;  /* 0x0000000a0a1c7223 */ /* 0x000fe2000000001b */
[----:B------:R-:W-:Y:S01]  /*03f0*/  HADD2.F32 R11, -RZ, R11.H1_H1 ;  /* 0x3000000bff0b7230 */ /* 0x000fe20000004100 */
[----:B------:R-:W-:Y:S02]  /*0400*/  FFMA R25, R23, R23, R26 ;  /* 0x0000001717197223 */ /* 0x000fe4000000001a */
[----:B------:R-:W-:Y:S02]  /*0410*/  FFMA R28, R7, R7, R28 ;  /* 0x00000007071c7223 */ /* 0x000fe4000000001c */
[----:B------:R-:W-:-:S02]  /*0420*/  FFMA R25, R24, R24, R25 ;  /* 0x0000001818197223 */ /* 0x000fc40000000019 */
[----:B------:R-:W-:-:S03]  /*0430*/  FFMA R28, R11, R11, R28 ;  /* 0x0000000b0b1c7223 */ /* 0x000fc6000000001c */
[----:B------:R-:W0:Y:S04]  /*0440*/  SHFL.BFLY PT, R26, R25, 0x8, 0x1f ;  /* 0x0d001f00191a7f89 */ /* 0x000e2800000e0000 */
[----:B------:R-:W1:Y:S01]  /*0450*/  SHFL.BFLY PT, R27, R28, 0x8, 0x1f ;  /* 0x0d001f001c1b7f89 */ /* 0x000e6200000e0000 */
[----:B0-----:R-:W-:Y:S01]  /*0460*/  FADD R26, R25, R26 ;  /* 0x0000001a191a7221 */ /* 0x001fe20000000000 */
[----:B-1----:R-:W-:Y:S01]  /*0470*/  FADD R29, R28, R27 ;  /* 0x0000001b1c1d7221 */ /* 0x002fe20000000000 */
[----:B------:R-:W-:-:S03]  /*0480*/  MOV R28, 0x3e800000 ;  /* 0x3e800000001c7802 */ /* 0x000fc60000000f00 */
[----:B------:R-:W0:Y:S04]  /*0490*/  SHFL.BFLY PT, R27, R26, 0x4, 0x1f ;  /* 0x0c801f001a1b7f89 */ /* 0x000e2800000e0000 */
[----:B------:R-:W1:Y:S01]  /*04a0*/  SHFL.BFLY PT, R30, R29, 0x4, 0x1f ;  /* 0x0c801f001d1e7f89 */ /* 0x000e6200000e0000 */
[----:B0-----:R-:W-:Y:S01]  /*04b0*/  FADD R27, R26, R27 ;  /* 0x0000001b1a1b7221 */ /* 0x001fe20000000000 */
[----:B-1----:R-:W-:-:S04]  /*04c0*/  FADD R31, R29, R30 ;  /* 0x0000001e1d1f7221 */ /* 0x002fc80000000000 */
[----:B------:R-:W0:Y:S04]  /*04d0*/  SHFL.BFLY PT, R30, R27, 0x2, 0x1f ;  /* 0x0c401f001b1e7f89 */ /* 0x000e2800000e0000 */
[----:B------:R-:W1:Y:S01]  /*04e0*/  SHFL.BFLY PT, R32, R31, 0x2, 0x1f ;  /* 0x0c401f001f207f89 */ /* 0x000e6200000e0000 */
[----:B0-----:R-:W-:Y:S01]  /*04f0*/  FADD R30, R27, R30 ;  /* 0x0000001e1b1e7221 */ /* 0x001fe20000000000 */
[----:B-1----:R-:W-:-:S04]  /*0500*/  FADD R32, R31, R32 ;  /* 0x000000201f207221 */ /* 0x002fc80000000000 */
[----:B------:R-:W0:Y:S04]  /*0510*/  SHFL.BFLY PT, R25, R30, 0x1, 0x1f ;  /* 0x0c201f001e197f89 */ /* 0x000e2800000e0000 */
[----:B------:R-:W1:Y:S01]  /*0520*/  SHFL.BFLY PT, R33, R32, 0x1, 0x1f ;  /* 0x0c201f0020217f89 */ /* 0x000e6200000e0000 */
[----:B0-----:R-:W-:Y:S01]  /*0530*/  FADD R25, R30, R25 ;  /* 0x000000191e197221 */ /* 0x001fe20000000000 */
[----:B-1----:R-:W-:-:S03]  /*0540*/  FADD R33, R32, R33 ;  /* 0x0000002120217221 */ /* 0x002fc60000000000 */
[----:B------:R-:W-:Y:S01]  /*0550*/  FADD R25, R25, c[0x0][0x178] ;  /* 0x00005e0019197621 */ /* 0x000fe20000000000 */
[----:B------:R-:W-:-:S03]  /*0560*/  FADD R33, R33, c[0x0][0x178] ;  /* 0x00005e0021217621 */ /* 0x000fc60000000000 */
[----:B------:R-:W0:Y:S08]  /*0570*/  MUFU.SQRT R26, R25 ;  /* 0x00000019001a7308 */ /* 0x000e300000002000 */
[----:B------:R-:W1:Y:S01]  /*0580*/  MUFU.SQRT R27, R33 ;  /* 0x00000021001b7308 */ /* 0x000e620000002000 */
[C---:B0-----:R-:W-:Y:S02]  /*0590*/  FSETP.GT.AND P2, PT, R26.reuse, 8.50705917302346158658e+37, PT ;  /* 0x7e8000001a00780b */ /* 0x041fe40003f44000 */
[----:B------:R-:W-:-:S02]  /*05a0*/  FSETP.GEU.AND P4, PT, R26, 1.175494350822287508e-38, PT ;  /* 0x008000001a00780b */ /* 0x000fc40003f8e000 */
[C---:B------:R-:W-:Y:S02]  /*05b0*/  FSEL R25, R28.reuse, 1, P2 ;  /* 0x3f8000001c197808 */ /* 0x040fe40001000000 */
[C---:B-1----:R-:W-:Y:S02]  /*05c0*/  FSETP.GT.AND P3, PT, R27.reuse, 8.50705917302346158658e+37, PT ;  /* 0x7e8000001b00780b */ /* 0x042fe40003f64000 */
[----:B------:R-:W-:Y:S02]  /*05d0*/  FSETP.GEU.AND P5, PT, R27, 1.175494350822287508e-38, PT ;  /* 0x008000001b00780b */ /* 0x000fe40003fae000 */
[----:B------:R-:W-:-:S03]  /*05e0*/  FSEL R28, R28, 1, P3 ;  /* 0x3f8000001c1c7808 */ /* 0x000fc60001800000 */
[----:B------:R-:W-:Y:S02]  /*05f0*/  @P2 FMUL R26, R26, 0.25 ;  /* 0x3e8000001a1a2820 */ /* 0x000fe40000400000 */
[----:B------:R-:W-:Y:S02]  /*0600*/  @!P4 FMUL R25, R25, 16777216 ;  /* 0x4b8000001919c820 */ /* 0x000fe40000400000 */
[----:B------:R-:W-:Y:S02]  /*0610*/  @!P4 FMUL R26, R26, 16777216 ;  /* 0x4b8000001a1ac820 */ /* 0x000fe40000400000 */
[----:B------:R-:W-:Y:S01]  /*0620*/  @P3 FMUL R27, R27, 0.25 ;  /* 0x3e8000001b1b3820 */ /* 0x000fe20000400000 */
[----:B------:R-:W-:-:S03]  /*0630*/  ISETP.LT.U32.AND P3, PT, R13, 0x1230, PT ;  /* 0x000012300d00780c */ /* 0x000fc60003f61070 */
[----:B------:R-:W0:Y:S01]  /*0640*/  MUFU.RCP R26, R26 ;  /* 0x0000001a001a7308 */ /* 0x000e220000001000 */
[----:B------:R-:W-:Y:S01]  /*0650*/  @!P5 FMUL R28, R28, 16777216 ;  /* 0x4b8000001c1cd820 */ /* 0x000fe20000400000 */
[----:B------:R-:W-:-:S06]  /*0660*/  @!P5 FMUL R27, R27, 16777216 ;  /* 0x4b8000001b1bd820 */ /* 0x000fcc0000400000 */
[----:B------:R-:W1:Y:S01]  /*0670*/  MUFU.RCP R27, R27 ;  /* 0x0000001b001b7308 */ /* 0x000e620000001000 */
[----:B0-----:R-:W-:-:S04]  /*0680*/  FMUL R32, R26, R25 ;  /* 0x000000191a207220 */ /* 0x001fc80000400000 */
[-C--:B------:R-:W-:Y:S01]  /*0690*/  FMUL R20, R20, R32.reuse ;  /* 0x0000002014147220 */ /* 0x080fe20000400000 */
[-C--:B------:R-:W-:Y:S01]  /*06a0*/  FMUL R17, R17, R32.reuse ;  /* 0x0000002011117220 */ /* 0x080fe20000400000 */
[-C--:B------:R-:W-:Y:S01]  /*06b0*/  FMUL R19, R19, R32.reuse ;  /* 0x0000002013137220 */ /* 0x080fe20000400000 */
[----:B------:R-:W-:Y:S01]  /*06c0*/  FMUL R26, R5, R32 ;  /* 0x00000020051a7220 */ /* 0x000fe20000400000 */
[----:B-1----:R-:W-:Y:S01]  /*06d0*/  FMUL R25, R27, R28 ;  /* 0x0000001c1b197220 */ /* 0x002fe20000400000 */
[-C--:B------:R-:W-:Y:S01]  /*06e0*/  FMUL R21, R21, R32.reuse ;  /* 0x0000002015157220 */ /* 0x080fe20000400000 */
[-C--:B------:R-:W-:Y:S01]  /*06f0*/  FMUL R22, R22, R32.reuse ;  /* 0x0000002016167220 */ /* 0x080fe20000400000 */
[-C--:B------:R-:W-:Y:S01]  /*0700*/  FMUL R23, R23, R32.reuse ;  /* 0x0000002017177220 */ /* 0x080fe20000400000 */
[-C--:B------:R-:W-:Y:S01]  /*0710*/  FMUL R27, R16, R25.reuse ;  /* 0x00000019101b7220 */ /* 0x080fe20000400000 */
[-C--:B------:R-:W-:Y:S01]  /*0720*/  FMUL R16, R4, R25.reuse ;  /* 0x0000001904107220 */ /* 0x080fe20000400000 */
[-C--:B------:R-:W-:Y:S01]  /*0730*/  FMUL R9, R9, R25.reuse ;  /* 0x0000001909097220 */ /* 0x080fe20000400000 */
[----:B------:R-:W-:Y:S01]  /*0740*/  FMUL R24, R24, R32 ;  /* 0x0000002018187220 */ /* 0x000fe20000400000 */
[-C--:B------:R-:W-:Y:S01]  /*0750*/  FMUL R28, R6, R25.reuse ;  /* 0x00000019061c7220 */ /* 0x080fe20000400000 */
[-C--:B------:R-:W-:Y:S01]  /*0760*/  FMUL R30, R7, R25.reuse ;  /* 0x00000019071e7220 */ /* 0x080fe20000400000 */
[----:B------:R-:W-:Y:S01]  /*0770*/  F2FP.PACK_AB R4, R17, R20 ;  /* 0x000000141104723e */ /* 0x000fe200000000ff */
[----:B------:R-:W-:Y:S01]  /*0780*/  STS [R18.X4], R32 ;  /* 0x0000002012007388 */ /* 0x000fe20000004800 */
[----:B------:R-:W-:Y:S01]  /*0790*/  F2FP.PACK_AB R9, R9, R16 ;  /* 0x000000100909723e */ /* 0x000fe200000000ff */
[----:B------:R-:W-:Y:S01]  /*07a0*/  FMUL R8, R8, R25 ;  /* 0x0000001908087220 */ /* 0x000fe20000400000 */
[----:B------:R-:W-:Y:S01]  /*07b0*/  IADD3 R16, P2, R15, c[0x0][0x168], RZ ;  /* 0x00005a000f107a10 */ /* 0x000fe20007f5e0ff */
[----:B------:R0:W-:Y:S01]  /*07c0*/  STS [R18.X4+0x20], R25 ;  /* 0x0000201912007388 */ /* 0x0001e20000004800 */
[----:B------:R-:W-:Y:S01]  /*07d0*/  F2FP.PACK_AB R5, R26, R19 ;  /* 0x000000131a05723e */ /* 0x000fe200000000ff */
[----:B------:R-:W-:Y:S01]  /*07e0*/  FMUL R29, R10, R25 ;  /* 0x000000190a1d7220 */ /* 0x000fe20000400000 */
[----:B------:R-:W-:Y:S01]  /*07f0*/  F2FP.PACK_AB R6, R22, R21 ;  /* 0x000000151606723e */ /* 0x000fe200000000ff */
[----:B------:R-:W-:Y:S01]  /*0800*/  FMUL R11, R11, R25 ;  /* 0x000000190b0b7220 */ /* 0x000fe20000400000 */
[----:B------:R-:W-:-:S02]  /*0810*/  F2FP.PACK_AB R7, R24, R23 ;  /* 0x000000171807723e */ /* 0x000fc400000000ff */
[----:B------:R-:W-:Y:S02]  /*0820*/  IADD3.X R17, R12, c[0x0][0x16c], RZ, P2, !PT ;  /* 0x00005b000c117a10 */ /* 0x000fe400017fe4ff */
[----:B------:R-:W-:Y:S02]  /*0830*/  LOP3.LUT P2, RZ, R0, 0x70, RZ, 0xc0, !PT ;  /* 0x0000007000ff7812 */ /* 0x000fe4000784c0ff */
[----:B0-----:R-:W-:Y:S01]  /*0840*/  IADD3 R18, P4, R3, c[0x0][0x168], RZ ;  /* 0x00005a0003127a10 */ /* 0x001fe20007f9e0ff */
[----:B------:R-:W-:Y:S01]  /*0850*/  @!P1 STG.E.128 [R16.64], R4 ;  /* 0x0000000410009986 */ /* 0x000fe2000c101d04 */
[----:B------:R-:W-:Y:S02]  /*0860*/  ISETP.LT.U32.AND.EX P1, PT, R2, RZ, !P2, P3 ;  /* 0x000000ff0200720c */ /* 0x000fe40005721130 */
[----:B------:R-:W-:Y:S02]  /*0870*/  F2FP.PACK_AB R8, R27, R8 ;  /* 0x000000081b08723e */ /* 0x000fe400000000ff */
[----:B------:R-:W-:-:S02]  /*0880*/  F2FP.PACK_AB R10, R29, R28 ;  /* 0x0000001c1d0a723e */ /* 0x000fc400000000ff */
[----:B------:R-:W-:Y:S02]  /*0890*/  IADD3.X R19, R14, c[0x0][0x16c], RZ, P4, !PT ;  /* 0x00005b000e137a10 */ /* 0x000fe400027fe4ff */
[----:B------:R-:W-:-:S05]  /*08a0*/  F2FP.PACK_AB R11, R11, R30 ;  /* 0x0000001e0b0b723e */ /* 0x000fca00000000ff */
[----:B------:R-:W-:Y:S04]  /*08b0*/  @!P0 STG.E.128 [R18.64], R8 ;  /* 0x0000000812008986 */ /* 0x000fe8000c101d04 */
[----:B------:R-:W-:Y:S06]  /*08c0*/  BAR.SYNC 0x0 ;  /* 0x0000000000007b1d */ /* 0x000fec0000000000 */
[----:B------:R-:W-:Y:S05]  /*08d0*/  @!P1 EXIT ;  /* 0x000000000000994d */ /* 0x000fea0003800000 */
[----:B------:R-:W-:Y:S02]  /*08e0*/  LOP3.LUT R0, R0, 0xf, RZ, 0xc0, !PT ;  /* 0x0000000f00007812 */ /* 0x000fe400078ec0ff */
[----:B------:R-:W-:-:S03]  /*08f0*/  LEA R4, P0, R13, c[0x0][0x170], 0x2 ;  /* 0x00005c000d047a11 */ /* 0x000fc600078010ff */
[----:B------:R-:W0:Y:S01]  /*0900*/  LDS R3, [R0.X4] ;  /* 0x0000000000037984 */ /* 0x000e220000004800 */
[----:B------:R-:W-:-:S05]  /*0910*/  LEA.HI.X R5, R13, c[0x0][0x174], R2, 0x2, P0 ;  /* 0x00005d000d057a11 */ /* 0x000fca00000f1402 */
[----:B0-----:R-:W-:Y:S01]  /*0920*/  STG.E [R4.64], R3 ;  /* 0x0000000304007986 */ /* 0x001fe2000c101904 */
[----:B------:R-:W-:Y:S05]  /*0930*/  EXIT ;  /* 0x000000000000794d */ /* 0x000fea0003800000 */
.L_x_0:
[----:B------:R-:W-:-:S00]  /*0940*/  BRA `(.L_x_0) ;  /* 0xfffffff000007947 */ /* 0x000fc0000383ffff */
[----:B------:R-:W-:-:S00]  /*0950*/  NOP ;  /* 0x0000000000007918 */ /* 0x000fc00000000000 */
        /* <DEDUP_REMOVED lines=10> */
.L_x_1:


//--------------------- .nv.global.init           --------------------------
	.section	.nv.global.init,"aw",@progbits
.nv.global.init:
	.type		_$_str,@object
	.size		_$_str,(_$_str_$_2 - _$_str)
_$_str:
        /*0000*/ 	.byte	0x5f, 0x5f, 0x43, 0x55, 0x44, 0x41, 0x5f, 0x46, 0x54, 0x5a, 0x00
	.type		_$_str_$_2,@object
	.size		_$_str_$_2,(.L_1 - _$_str_$_2)
_$_str_$_2:
        /*000b*/ 	.byte	0x5f, 0x5f, 0x43, 0x55, 0x44, 0x41, 0x5f, 0x50, 0x52, 0x45, 0x43, 0x5f, 0x53, 0x51, 0x52, 0x54
        /*001b*/ 	.byte	0x00
.L_1:


//--------------------- .nv.shared.l2norm_fwd_kernel --------------------------
	.section	.nv.shared.l2norm_fwd_kernel,"aw",@nobits
	.align	16
